//
// Generated by NVIDIA NVVM Compiler
//
// Compiler Build ID: CL-36424714
// Cuda compilation tools, release 13.0, V13.0.88
// Based on NVVM 20.0.0
//

.version 9.0
.target sm_100
.address_size 64

.func _Z8CB_orthoPvm6float2S_S_
(
	.param .b64 _Z8CB_orthoPvm6float2S_S__param_0,
	.param .b64 _Z8CB_orthoPvm6float2S_S__param_1,
	.param .align 8 .b8 _Z8CB_orthoPvm6float2S_S__param_2[8],
	.param .b64 _Z8CB_orthoPvm6float2S_S__param_3,
	.param .b64 _Z8CB_orthoPvm6float2S_S__param_4
)
;
.global .align 8 .u64 d_storeCallbackPtr = _Z8CB_orthoPvm6float2S_S_;

.func _Z8CB_orthoPvm6float2S_S_(
	.param .b64 _Z8CB_orthoPvm6float2S_S__param_0,
	.param .b64 _Z8CB_orthoPvm6float2S_S__param_1,
	.param .align 8 .b8 _Z8CB_orthoPvm6float2S_S__param_2[8],
	.param .b64 _Z8CB_orthoPvm6float2S_S__param_3,
	.param .b64 _Z8CB_orthoPvm6float2S_S__param_4
)
{
	.reg .b32 	%r<2>;
	.reg .b32 	%f<10>;
	.reg .b64 	%rd<6>;

	ld.param.u64 	%rd1, [_Z8CB_orthoPvm6float2S_S__param_0];
	ld.param.u64 	%rd2, [_Z8CB_orthoPvm6float2S_S__param_1];
	ld.param.v2.f32 	{%f1, %f2}, [_Z8CB_orthoPvm6float2S_S__param_2];
	ld.param.u64 	%rd3, [_Z8CB_orthoPvm6float2S_S__param_3];
	ld.u32 	%r1, [%rd3];
	cvt.rn.f32.s32 	%f3, %r1;
	rsqrt.approx.f32 	%f4, %f3;
	mul.f32 	%f5, %f1, %f4;
	mul.f32 	%f6, %f2, 0f00000000;
	sub.f32 	%f7, %f5, %f6;
	mul.f32 	%f8, %f2, %f4;
	fma.rn.f32 	%f9, %f1, 0f00000000, %f8;
	shl.b64 	%rd4, %rd2, 3;
	add.s64 	%rd5, %rd1, %rd4;
	st.v2.f32 	[%rd5], {%f7, %f9};
	ret;

}


// ===== COMPILED SASS (sm_100) =====

	.target	sm_100

	.elftype	@"ET_EXEC"


//--------------------- .note.nv.tkinfo           --------------------------
	.section	.note.nv.tkinfo,"",@"SHT_NOTE"
	.sectionflags	@"SHF_NOTE_NV_TKINFO"
	.tkinfo
        /*0018*/ 	.word	0x00000002
        /*0030*/ 	.string	""
        /*0030*/ 	.string	"ptxas"
        /*0030*/ 	.string	"Cuda compilation tools, release 13.0, V13.0.88"
        /*0030*/ 	.string	"Build cuda_13.0.r13.0/compiler.36424714_0"
        /*0030*/ 	.string	"-arch sm_100 -m 64 "



//--------------------- .note.nv.cuinfo           --------------------------
	.section	.note.nv.cuinfo,"",@"SHT_NOTE"
	.sectionflags	@"SHF_NOTE_NV_CUINFO"
        /*0018*/ 	.short	0x0002
        /*001a*/ 	.short	0x0064
        /*001c*/ 	.short	0x0082
	.zero		2


//--------------------- .nv.info                  --------------------------
	.section	.nv.info,"",@"SHT_CUDA_INFO"
	.align	4


	//----- nvinfo : EIATTR_MERCURY_ISA_VERSION
	.align		4
        /*0000*/ 	.byte	0x03, 0x5f
        /*0002*/ 	.short	0x0101


//--------------------- .nv.compat                --------------------------
	.section	.nv.compat,"",@"SHT_CUDA_COMPAT_INFO"
	.align	4
        /*0000*/ 	.byte	0x02, 0x09, 0x00, 0x00, 0x02, 0x02, 0x01, 0x00, 0x02, 0x05, 0x05, 0x00, 0x03, 0x07, 0x01, 0x01
        /*0010*/ 	.byte	0x02, 0x03, 0x00, 0x00, 0x02, 0x06, 0x01, 0x00, 0x04, 0x0b, 0x08, 0x00, 0x00, 0x00, 0x00, 0x00
        /*0020*/ 	.byte	0x00, 0x00, 0x00, 0x00


//--------------------- .nv.callgraph             --------------------------
	.section	.nv.callgraph,"",@"SHT_CUDA_CALLGRAPH"
	.align	4
	.sectionentsize	8
	.align		4
        /*0000*/ 	.word	0x00000000
	.align		4
        /*0004*/ 	.word	0xffffffff
	.align		4
        /*0008*/ 	.word	0x00000000
	.align		4
        /*000c*/ 	.word	0xfffffffe
	.align		4
        /*0010*/ 	.word	0x00000000
	.align		4
        /*0014*/ 	.word	0xfffffffd
	.align		4
        /*0018*/ 	.word	0x00000000
	.align		4
        /*001c*/ 	.word	0xfffffffc


//--------------------- .nv.constant4             --------------------------
	.section	.nv.constant4,"a",@progbits
	.align	8
	.align		8
.nv.constant4:
        /*0000*/ 	.dword	d_storeCallbackPtr


//--------------------- .nv.global.init           --------------------------
	.section	.nv.global.init,"aw",@progbits
	.align	8
.nv.global.init:
	.type		d_storeCallbackPtr,@object
	.size		d_storeCallbackPtr,(.L_0 - d_storeCallbackPtr)
d_storeCallbackPtr:
        /*0000*/ 	.byte	0x01, 0x00, 0x00, 0x00, 0x00, 0x00, 0x00, 0x00
.L_0:


//--------------------- .nv.shared.reserved.0     --------------------------
	.section	.nv.shared.reserved.0,"aw",@nobits
	.weak		__nv_reservedSMEM_offset_0_alias
	.size		__nv_reservedSMEM_offset_0_alias, 0, 64
	.other		__nv_reservedSMEM_offset_0_alias,@"STO_CUDA_RESERVED_SHARED STV_DEFAULT"
__nv_reservedSMEM_offset_0_alias:
	.zero		0
	.zero		64


//--------------------- SYMBOLS --------------------------

	.type		.nv.reservedSmem.offset0,@object
	.size		.nv.reservedSmem.offset0,0x4
